	.headerflags	@"EF_CUDA_TEXMODE_UNIFIED EF_CUDA_64BIT_ADDRESS EF_CUDA_ACCELERATORS EF_CUDA_SM90 EF_CUDA_VIRTUAL_SM(EF_CUDA_SM90)"
	.elftype	@"ET_EXEC"


//--------------------- .nv.info                  --------------------------
	.section	.nv.info,"",@"SHT_CUDA_INFO"
	.align	4


	//----- nvinfo : EIATTR_REGCOUNT
	.align		4
        /*0000*/ 	.byte	0x04, 0x2f
        /*0002*/ 	.short	(.L_6 - .L_5)
	.align		4
.L_5:
        /*0004*/ 	.word	index@(triton_poi_fused_convolution_max_unpool2d_18)
        /*0008*/ 	.word	0x00000026


	//----- nvinfo : EIATTR_MIN_STACK_SIZE
	.align		4
.L_6:
        /*000c*/ 	.byte	0x04, 0x12
        /*000e*/ 	.short	(.L_8 - .L_7)
	.align		4
.L_7:
        /*0010*/ 	.word	index@(triton_poi_fused_convolution_max_unpool2d_18)
        /*0014*/ 	.word	0x00000000


	//----- nvinfo : EIATTR_FRAME_SIZE
	.align		4
.L_8:
        /*0018*/ 	.byte	0x04, 0x11
        /*001a*/ 	.short	(.L_10 - .L_9)
	.align		4
.L_9:
        /*001c*/ 	.word	index@(triton_poi_fused_convolution_max_unpool2d_18)
        /*0020*/ 	.word	0x00000000


	//----- nvinfo : EIATTR_MIN_STACK_SIZE
	.align		4
.L_10:
        /*0024*/ 	.byte	0x04, 0x12
        /*0026*/ 	.short	(.L_12 - .L_11)
	.align		4
.L_11:
        /*0028*/ 	.word	index@(triton_poi_fused_convolution_max_unpool2d_18)
        /*002c*/ 	.word	0x00000000
.L_12:


//--------------------- .nv.info.triton_poi_fused_convolution_max_unpool2d_18 --------------------------
	.section	.nv.info.triton_poi_fused_convolution_max_unpool2d_18,"",@"SHT_CUDA_INFO"
	.sectionflags	@""
	.align	4


	//----- nvinfo : EIATTR_CUDA_API_VERSION
	.align		4
        /*0000*/ 	.byte	0x04, 0x37
        /*0002*/ 	.short	(.L_14 - .L_13)
.L_13:
        /*0004*/ 	.word	0x0000007c


	//----- nvinfo : EIATTR_KPARAM_INFO
	.align		4
.L_14:
        /*0008*/ 	.byte	0x04, 0x17
        /*000a*/ 	.short	(.L_16 - .L_15)
.L_15:
        /*000c*/ 	.word	0x00000000
        /*0010*/ 	.short	0x0008
        /*0012*/ 	.short	0x0040
        /*0014*/ 	.byte	0x00, 0xf0, 0x11, 0x00


	//----- nvinfo : EIATTR_KPARAM_INFO
	.align		4
.L_16:
        /*0018*/ 	.byte	0x04, 0x17
        /*001a*/ 	.short	(.L_18 - .L_17)
.L_17:
        /*001c*/ 	.word	0x00000000
        /*0020*/ 	.short	0x0007
        /*0022*/ 	.short	0x0038
        /*0024*/ 	.byte	0x00, 0xf4, 0x21, 0x00


	//----- nvinfo : EIATTR_KPARAM_INFO
	.align		4
.L_18:
        /*0028*/ 	.byte	0x04, 0x17
        /*002a*/ 	.short	(.L_20 - .L_19)
.L_19:
        /*002c*/ 	.word	0x00000000
        /*0030*/ 	.short	0x0006
        /*0032*/ 	.short	0x0030
        /*0034*/ 	.byte	0x00, 0xf4, 0x21, 0x00


	//----- nvinfo : EIATTR_KPARAM_INFO
	.align		4
.L_20:
        /*0038*/ 	.byte	0x04, 0x17
        /*003a*/ 	.short	(.L_22 - .L_21)
.L_21:
        /*003c*/ 	.word	0x00000000
        /*0040*/ 	.short	0x0005
        /*0042*/ 	.short	0x0028
        /*0044*/ 	.byte	0x00, 0xf4, 0x21, 0x00


	//----- nvinfo : EIATTR_KPARAM_INFO
	.align		4
.L_22:
        /*0048*/ 	.byte	0x04, 0x17
        /*004a*/ 	.short	(.L_24 - .L_23)
.L_23:
        /*004c*/ 	.word	0x00000000
        /*0050*/ 	.short	0x0004
        /*0052*/ 	.short	0x0020
        /*0054*/ 	.byte	0x00, 0xf4, 0x21, 0x00


	//----- nvinfo : EIATTR_KPARAM_INFO
	.align		4
.L_24:
        /*0058*/ 	.byte	0x04, 0x17
        /*005a*/ 	.short	(.L_26 - .L_25)
.L_25:
        /*005c*/ 	.word	0x00000000
        /*0060*/ 	.short	0x0003
        /*0062*/ 	.short	0x0018
        /*0064*/ 	.byte	0x00, 0xf4, 0x21, 0x00


	//----- nvinfo : EIATTR_KPARAM_INFO
	.align		4
.L_26:
        /*0068*/ 	.byte	0x04, 0x17
        /*006a*/ 	.short	(.L_28 - .L_27)
.L_27:
        /*006c*/ 	.word	0x00000000
        /*0070*/ 	.short	0x0002
        /*0072*/ 	.short	0x0010
        /*0074*/ 	.byte	0x00, 0xf4, 0x21, 0x00


	//----- nvinfo : EIATTR_KPARAM_INFO
	.align		4
.L_28:
        /*0078*/ 	.byte	0x04, 0x17
        /*007a*/ 	.short	(.L_30 - .L_29)
.L_29:
        /*007c*/ 	.word	0x00000000
        /*0080*/ 	.short	0x0001
        /*0082*/ 	.short	0x0008
        /*0084*/ 	.byte	0x00, 0xf4, 0x21, 0x00


	//----- nvinfo : EIATTR_KPARAM_INFO
	.align		4
.L_30:
        /*0088*/ 	.byte	0x04, 0x17
        /*008a*/ 	.short	(.L_32 - .L_31)
.L_31:
        /*008c*/ 	.word	0x00000000
        /*0090*/ 	.short	0x0000
        /*0092*/ 	.short	0x0000
        /*0094*/ 	.byte	0x00, 0xf4, 0x21, 0x00


	//----- nvinfo : EIATTR_SPARSE_MMA_MASK
	.align		4
.L_32:
        /*0098*/ 	.byte	0x03, 0x50
        /*009a*/ 	.short	0x0000


	//----- nvinfo : EIATTR_MAXREG_COUNT
	.align		4
        /*009c*/ 	.byte	0x03, 0x1b
        /*009e*/ 	.short	0x00ff


	//----- nvinfo : EIATTR_EXTERNS
	.align		4
        /*00a0*/ 	.byte	0x04, 0x0f
        /*00a2*/ 	.short	(.L_34 - .L_33)


	//   ....[0]....
	.align		4
.L_33:
        /*00a4*/ 	.word	index@(__assertfail)


	//----- nvinfo : EIATTR_SYSCALL_OFFSETS
	.align		4
.L_34:
        /*00a8*/ 	.byte	0x04, 0x46
        /*00aa*/ 	.short	(.L_36 - .L_35)


	//   ....[0]....
.L_35:
        /*00ac*/ 	.word	0x00000550


	//----- nvinfo : EIATTR_EXIT_INSTR_OFFSETS
	.align		4
.L_36:
        /*00b0*/ 	.byte	0x04, 0x1c
        /*00b2*/ 	.short	(.L_38 - .L_37)


	//   ....[0]....
.L_37:
        /*00b4*/ 	.word	0x00000a70


	//----- nvinfo : EIATTR_REQNTID
	.align		4
.L_38:
        /*00b8*/ 	.byte	0x04, 0x10
        /*00ba*/ 	.short	(.L_40 - .L_39)
.L_39:
        /*00bc*/ 	.word	0x00000080
        /*00c0*/ 	.word	0x00000001
        /*00c4*/ 	.word	0x00000001


	//----- nvinfo : EIATTR_CRS_STACK_SIZE
	.align		4
.L_40:
        /*00c8*/ 	.byte	0x04, 0x1e
        /*00ca*/ 	.short	(.L_42 - .L_41)
.L_41:
        /*00cc*/ 	.word	0x00000000


	//----- nvinfo : EIATTR_CBANK_PARAM_SIZE
	.align		4
.L_42:
        /*00d0*/ 	.byte	0x03, 0x19
        /*00d2*/ 	.short	0x0044


	//----- nvinfo : EIATTR_PARAM_CBANK
	.align		4
        /*00d4*/ 	.byte	0x04, 0x0a
        /*00d6*/ 	.short	(.L_44 - .L_43)
	.align		4
.L_43:
        /*00d8*/ 	.word	index@(.nv.constant0.triton_poi_fused_convolution_max_unpool2d_18)
        /*00dc*/ 	.short	0x0210
        /*00de*/ 	.short	0x0044


	//----- nvinfo : EIATTR_SW_WAR
	.align		4
.L_44:
        /*00e0*/ 	.byte	0x04, 0x36
        /*00e2*/ 	.short	(.L_46 - .L_45)
.L_45:
        /*00e4*/ 	.word	0x00000008
.L_46:


//--------------------- .nv.callgraph             --------------------------
	.section	.nv.callgraph,"",@"SHT_CUDA_CALLGRAPH"
	.align	4
	.sectionentsize	8
	.align		4
        /*0000*/ 	.word	0x00000000
	.align		4
        /*0004*/ 	.word	0xffffffff
	.align		4
        /*0008*/ 	.word	index@(triton_poi_fused_convolution_max_unpool2d_18)
	.align		4
        /*000c*/ 	.word	index@(__assertfail)
	.align		4
        /*0010*/ 	.word	0x00000000
	.align		4
        /*0014*/ 	.word	0xfffffffe
	.align		4
        /*0018*/ 	.word	0x00000000
	.align		4
        /*001c*/ 	.word	0xfffffffd
	.align		4
        /*0020*/ 	.word	0x00000000
	.align		4
        /*0024*/ 	.word	0xfffffffc


//--------------------- .nv.constant4             --------------------------
	.section	.nv.constant4,"a",@progbits
	.align	8
	.align		8
.nv.constant4:
        /*0000*/ 	.dword	__assertfail
	.align		8
        /*0008*/ 	.dword	assertFunc_0
	.align		8
        /*0010*/ 	.dword	assertFile_0
	.align		8
        /*0018*/ 	.dword	assertMessage_0
	.align		8
        /*0020*/ 	.dword	_$_str
	.align		8
        /*0028*/ 	.dword	_$_str_$_2


//--------------------- .text.triton_poi_fused_convolution_max_unpool2d_18 --------------------------
	.section	.text.triton_poi_fused_convolution_max_unpool2d_18,"ax",@progbits
	.sectionflags	@"SHF_BARRIERS=1"
	.align	128
        .global         triton_poi_fused_convolution_max_unpool2d_18
        .type           triton_poi_fused_convolution_max_unpool2d_18,@function
        .size           triton_poi_fused_convolution_max_unpool2d_18,(.L_x_2 - triton_poi_fused_convolution_max_unpool2d_18)
        .other          triton_poi_fused_convolution_max_unpool2d_18,@"STO_CUDA_ENTRY STV_DEFAULT"
triton_poi_fused_convolution_max_unpool2d_18:
.text.triton_poi_fused_convolution_max_unpool2d_18:
[----:B------:R-:W0:Y:S01]  /*0000*/  LDC R1, c[0x0][0x28] ;  /* 0x00000a00ff017b82 */ /* 0x000e220000000800 */
[----:B------:R-:W1:Y:S07]  /*0010*/  S2R R0, SR_TID.X ;  /* 0x0000000000007919 */ /* 0x000e6e0000002100 */
[----:B------:R-:W2:Y:S01]  /*0020*/  LDC.64 R2, c[0x0][0x220] ;  /* 0x00008800ff027b82 */ /* 0x000ea20000000a00 */
[----:B------:R-:W-:Y:S01]  /*0030*/  ULDC.64 UR4, c[0x0][0x208] ;  /* 0x0000820000047ab9 */ /* 0x000fe20000000a00 */
[----:B------:R-:W3:Y:S06]  /*0040*/  S2R R13, SR_CTAID.X ;  /* 0x00000000000d7919 */ /* 0x000eec0000002500 */
[----:B------:R-:W4:Y:S08]  /*0050*/  LDC.64 R28, c[0x0][0x218] ;  /* 0x00008600ff1c7b82 */ /* 0x000f300000000a00 */
[----:B------:R-:W5:Y:S08]  /*0060*/  LDC.64 R20, c[0x0][0x228] ;  /* 0x00008a00ff147b82 */ /* 0x000f700000000a00 */
[----:B------:R-:W4:Y:S01]  /*0070*/  LDC.64 R16, c[0x0][0x230] ;  /* 0x00008c00ff107b82 */ /* 0x000f220000000a00 */
[----:B-1----:R-:W-:-:S07]  /*0080*/  IMAD.SHL.U32 R0, R0, 0x4, RZ ;  /* 0x0000000400007824 */ /* 0x002fce00078e00ff */
[----:B------:R-:W1:Y:S01]  /*0090*/  LDC.64 R18, c[0x0][0x238] ;  /* 0x00008e00ff127b82 */ /* 0x000e620000000a00 */
[----:B------:R-:W-:-:S05]  /*00a0*/  LOP3.LUT R0, R0, 0x1fc, RZ, 0xc0, !PT ;  /* 0x000001fc00007812 */ /* 0x000fca00078ec0ff */
[----:B---3--:R-:W-:-:S04]  /*00b0*/  IMAD R14, R13, 0x200, R0 ;  /* 0x000002000d0e7824 */ /* 0x008fc800078e0200 */
[----:B--2---:R-:W-:-:S05]  /*00c0*/  IMAD.WIDE R2, R14, 0x8, R2 ;  /* 0x000000080e027825 */ /* 0x004fca00078e0202 */
[----:B------:R-:W2:Y:S04]  /*00d0*/  LDG.E.128 R4, desc[UR4][R2.64+0x10] ;  /* 0x0000100402047981 */ /* 0x000ea8000c1e1d00 */
[----:B------:R3:W2:Y:S01]  /*00e0*/  LDG.E.128 R8, desc[UR4][R2.64] ;  /* 0x0000000402087981 */ /* 0x0006a2000c1e1d00 */
[----:B------:R-:W-:-:S04]  /*00f0*/  SHF.R.S32.HI R13, RZ, 0x16, R13 ;  /* 0x00000016ff0d7819 */ /* 0x000fc8000001140d */
[----:B------:R-:W-:-:S04]  /*0100*/  SGXT R13, R13, 0x1 ;  /* 0x000000010d0d781a */ /* 0x000fc80000000200 */
[----:B------:R-:W-:Y:S01]  /*0110*/  LEA.HI R13, R13, R14, RZ, 0x6 ;  /* 0x0000000e0d0d7211 */ /* 0x000fe200078f30ff */
[----:B---3--:R-:W3:Y:S03]  /*0120*/  LDC.64 R2, c[0x0][0x210] ;  /* 0x00008400ff027b82 */ /* 0x008ee60000000a00 */
[--C-:B------:R-:W-:Y:S02]  /*0130*/  SHF.R.S32.HI R0, RZ, 0x6, R13.reuse ;  /* 0x00000006ff007819 */ /* 0x100fe4000001140d */
[----:B------:R-:W-:-:S03]  /*0140*/  SHF.R.S32.HI R15, RZ, 0x1f, R13 ;  /* 0x0000001fff0f7819 */ /* 0x000fc6000001140d */
[----:B------:R-:W3:Y:S01]  /*0150*/  LDC.64 R12, c[0x0][0x240] ;  /* 0x00009000ff0c7b82 */ /* 0x000ee20000000a00 */
[----:B------:R-:W-:-:S04]  /*0160*/  LEA.HI R15, R15, R0, RZ, 0x8 ;  /* 0x000000000f0f7211 */ /* 0x000fc800078f40ff */
[----:B------:R-:W-:-:S05]  /*0170*/  LOP3.LUT R15, R15, 0xffffff00, RZ, 0xc0, !PT ;  /* 0xffffff000f0f7812 */ /* 0x000fca00078ec0ff */
[----:B------:R-:W-:-:S04]  /*0180*/  IMAD.IADD R15, R0, 0x1, -R15 ;  /* 0x00000001000f7824 */ /* 0x000fc800078e0a0f */
[----:B----4-:R-:W-:-:S04]  /*0190*/  IMAD.WIDE R28, R15, 0x4, R28 ;  /* 0x000000040f1c7825 */ /* 0x010fc800078e021c */
[C---:B0----5:R-:W-:Y:S01]  /*01a0*/  IMAD.WIDE R20, R15.reuse, 0x4, R20 ;  /* 0x000000040f147825 */ /* 0x061fe200078e0214 */
[----:B------:R0:W5:Y:S03]  /*01b0*/  LDG.E.EL R26, desc[UR4][R28.64] ;  /* 0x000000041c1a7981 */ /* 0x000166000c2e1900 */
[C---:B------:R-:W-:Y:S01]  /*01c0*/  IMAD.WIDE R30, R15.reuse, 0x4, R16 ;  /* 0x000000040f1e7825 */ /* 0x040fe200078e0210 */
[----:B------:R-:W5:Y:S03]  /*01d0*/  LDG.E.EL R24, desc[UR4][R20.64] ;  /* 0x0000000414187981 */ /* 0x000f66000c2e1900 */
[C---:B-1----:R-:W-:Y:S01]  /*01e0*/  IMAD.WIDE R32, R15.reuse, 0x4, R18 ;  /* 0x000000040f207825 */ /* 0x042fe200078e0212 */
[----:B------:R1:W5:Y:S03]  /*01f0*/  LDG.E.EL R27, desc[UR4][R30.64] ;  /* 0x000000041e1b7981 */ /* 0x000366000c2e1900 */
[----:B---3--:R-:W-:Y:S01]  /*0200*/  IMAD.WIDE R12, R15, 0x4, R12 ;  /* 0x000000040f0c7825 */ /* 0x008fe200078e020c */
[----:B------:R3:W5:Y:S03]  /*0210*/  LDG.E.EL R25, desc[UR4][R32.64] ;  /* 0x0000000420197981 */ /* 0x000766000c2e1900 */
[----:B------:R-:W-:Y:S01]  /*0220*/  IMAD.WIDE R14, R14, 0x4, R2 ;  /* 0x000000040e0e7825 */ /* 0x000fe200078e0202 */
[----:B------:R3:W5:Y:S04]  /*0230*/  LDG.E.EL R22, desc[UR4][R12.64] ;  /* 0x000000040c167981 */ /* 0x000768000c2e1900 */
[----:B------:R3:W5:Y:S01]  /*0240*/  LDG.E.128 R16, desc[UR4][R14.64] ;  /* 0x000000040e107981 */ /* 0x000762000c1e1d00 */
[----:B------:R-:W-:-:S05]  /*0250*/  IMAD.SHL.U32 R23, R0, 0x100, RZ ;  /* 0x0000010000177824 */ /* 0x000fca00078e00ff */
[----:B------:R-:W-:Y:S02]  /*0260*/  SHF.R.S32.HI R3, RZ, 0x1f, R23 ;  /* 0x0000001fff037819 */ /* 0x000fe40000011417 */
[----:B--2---:R-:W-:Y:S02]  /*0270*/  IADD3 R35, P2, R4, R23, RZ ;  /* 0x0000001704237210 */ /* 0x004fe40007f5e0ff */
[----:B0-----:R-:W-:-:S03]  /*0280*/  IADD3 R29, P3, R8, R23, RZ ;  /* 0x00000017081d7210 */ /* 0x001fc60007f7e0ff */
[--C-:B------:R-:W-:Y:S01]  /*0290*/  IMAD.X R4, R5, 0x1, R3.reuse, P2 ;  /* 0x0000000105047824 */ /* 0x100fe200010e0603 */
[----:B------:R-:W-:Y:S02]  /*02a0*/  IADD3 R28, P0, R6, R23, RZ ;  /* 0x00000017061c7210 */ /* 0x000fe40007f1e0ff */
[----:B------:R-:W-:Y:S01]  /*02b0*/  IADD3 R23, P1, R10, R23, RZ ;  /* 0x000000170a177210 */ /* 0x000fe20007f3e0ff */
[--C-:B------:R-:W-:Y:S01]  /*02c0*/  IMAD.X R2, R9, 0x1, R3.reuse, P3 ;  /* 0x0000000109027824 */ /* 0x100fe200018e0603 */
[----:B-1----:R-:W-:Y:S01]  /*02d0*/  SHF.R.U32.HI R30, RZ, 0xd, R4 ;  /* 0x0000000dff1e7819 */ /* 0x002fe20000011604 */
[--C-:B------:R-:W-:Y:S02]  /*02e0*/  IMAD.X R7, R7, 0x1, R3.reuse, P0 ;  /* 0x0000000107077824 */ /* 0x100fe400000e0603 */
[----:B------:R-:W-:Y:S01]  /*02f0*/  IMAD.X R10, R11, 0x1, R3, P1 ;  /* 0x000000010b0a7824 */ /* 0x000fe200008e0603 */
[----:B------:R-:W-:Y:S02]  /*0300*/  SHF.R.U32.HI R0, RZ, 0xd, R2 ;  /* 0x0000000dff007819 */ /* 0x000fe40000011602 */
[----:B------:R-:W-:-:S02]  /*0310*/  LOP3.LUT R30, R30, 0x40000, RZ, 0xc0, !PT ;  /* 0x000400001e1e7812 */ /* 0x000fc400078ec0ff */
[----:B------:R-:W-:Y:S02]  /*0320*/  SHF.R.U32.HI R6, RZ, 0xd, R10 ;  /* 0x0000000dff067819 */ /* 0x000fe4000001160a */
[----:B------:R-:W-:Y:S02]  /*0330*/  LOP3.LUT R0, R0, 0x40000, RZ, 0xc0, !PT ;  /* 0x0004000000007812 */ /* 0x000fe400078ec0ff */
[----:B------:R-:W-:Y:S02]  /*0340*/  SHF.R.U32.HI R3, RZ, 0xd, R7 ;  /* 0x0000000dff037819 */ /* 0x000fe40000011607 */
[----:B------:R-:W-:Y:S02]  /*0350*/  IADD3 R30, P1, R30, R35, RZ ;  /* 0x000000231e1e7210 */ /* 0x000fe40007f3e0ff */
[----:B------:R-:W-:Y:S02]  /*0360*/  LOP3.LUT R6, R6, 0x40000, RZ, 0xc0, !PT ;  /* 0x0004000006067812 */ /* 0x000fe400078ec0ff */
[----:B------:R-:W-:-:S02]  /*0370*/  IADD3 R29, P0, R0, R29, RZ ;  /* 0x0000001d001d7210 */ /* 0x000fc40007f1e0ff */
[----:B------:R-:W-:Y:S01]  /*0380*/  LOP3.LUT R3, R3, 0x40000, RZ, 0xc0, !PT ;  /* 0x0004000003037812 */ /* 0x000fe200078ec0ff */
[----:B------:R-:W-:Y:S01]  /*0390*/  IMAD.X R9, RZ, RZ, R4, P1 ;  /* 0x000000ffff097224 */ /* 0x000fe200008e0604 */
[----:B------:R-:W-:Y:S01]  /*03a0*/  IADD3 R23, P2, R6, R23, RZ ;  /* 0x0000001706177210 */ /* 0x000fe20007f5e0ff */
[----:B------:R-:W-:Y:S01]  /*03b0*/  IMAD.X R2, RZ, RZ, R2, P0 ;  /* 0x000000ffff027224 */ /* 0x000fe200000e0602 */
[----:B------:R-:W-:Y:S02]  /*03c0*/  IADD3 R28, P3, R3, R28, RZ ;  /* 0x0000001c031c7210 */ /* 0x000fe40007f7e0ff */
[----:B------:R-:W-:Y:S01]  /*03d0*/  LOP3.LUT R4, R29, R30, RZ, 0xfc, !PT ;  /* 0x0000001e1d047212 */ /* 0x000fe200078efcff */
[----:B------:R-:W-:Y:S01]  /*03e0*/  IMAD.X R0, RZ, RZ, R10, P2 ;  /* 0x000000ffff007224 */ /* 0x000fe200010e060a */
[----:B------:R-:W-:Y:S02]  /*03f0*/  IADD3.X R3, RZ, R7, RZ, P3, !PT ;  /* 0x00000007ff037210 */ /* 0x000fe40001ffe4ff */
[----:B------:R-:W-:-:S02]  /*0400*/  LOP3.LUT R4, R4, R23, R28, 0xfe, !PT ;  /* 0x0000001704047212 */ /* 0x000fc400078efe1c */
[----:B------:R-:W-:Y:S02]  /*0410*/  LOP3.LUT R5, R2, R9, RZ, 0xfc, !PT ;  /* 0x0000000902057212 */ /* 0x000fe400078efcff */
[----:B------:R-:W-:Y:S02]  /*0420*/  ISETP.GE.U32.AND P0, PT, R4, 0x40000, PT ;  /* 0x000400000400780c */ /* 0x000fe40003f06070 */
[----:B------:R-:W-:-:S04]  /*0430*/  LOP3.LUT R4, R5, R0, R3, 0xfe, !PT ;  /* 0x0000000005047212 */ /* 0x000fc800078efe03 */
[----:B------:R-:W-:-:S13]  /*0440*/  ISETP.GE.U32.AND.EX P0, PT, R4, RZ, PT, P0 ;  /* 0x000000ff0400720c */ /* 0x000fda0003f06100 */
[----:B---3--:R-:W-:Y:S05]  /*0450*/  @!P0 BRA `(.L_x_0) ;  /* 0x0000000000408947 */ /* 0x008fea0003800000 */
[----:B------:R-:W-:Y:S01]  /*0460*/  MOV R32, 0x0 ;  /* 0x0000000000207802 */ /* 0x000fe20000000f00 */
[----:B------:R-:W-:Y:S01]  /*0470*/  ULDC.64 UR6, c[0x4][0x18] ;  /* 0x0100060000067ab9 */ /* 0x000fe20000000a00 */
[----:B------:R-:W-:Y:S01]  /*0480*/  ULDC.64 UR8, c[0x4][0x8] ;  /* 0x0100020000087ab9 */ /* 0x000fe20000000a00 */
[----:B------:R-:W-:Y:S01]  /*0490*/  IMAD.U32 R4, RZ, RZ, UR6 ;  /* 0x00000006ff047e24 */ /* 0x000fe2000f8e00ff */
[----:B------:R-:W-:Y:S01]  /*04a0*/  MOV R11, UR9 ;  /* 0x00000009000b7c02 */ /* 0x000fe20008000f00 */
[----:B------:R-:W-:Y:S01]  /*04b0*/  IMAD.U32 R5, RZ, RZ, UR7 ;  /* 0x00000007ff057e24 */ /* 0x000fe2000f8e00ff */
[----:B------:R-:W0:Y:S01]  /*04c0*/  LDC.64 R32, c[0x4][R32] ;  /* 0x0100000020207b82 */ /* 0x000e220000000a00 */
[----:B------:R-:W-:Y:S01]  /*04d0*/  ULDC.64 UR6, c[0x4][0x10] ;  /* 0x0100040000067ab9 */ /* 0x000fe20000000a00 */
[----:B------:R-:W-:-:S07]  /*04e0*/  IMAD.U32 R10, RZ, RZ, UR8 ;  /* 0x00000008ff0a7e24 */ /* 0x000fce000f8e00ff */
[----:B------:R-:W-:Y:S01]  /*04f0*/  LEPC R20, `(.L_x_0) ;  /* 0x000000006014794e */ /* 0x000fe20000000000 */
[----:B------:R-:W-:Y:S02]  /*0500*/  IMAD.U32 R6, RZ, RZ, UR6 ;  /* 0x00000006ff067e24 */ /* 0x000fe4000f8e00ff */
[----:B------:R-:W-:Y:S02]  /*0510*/  IMAD.U32 R7, RZ, RZ, UR7 ;  /* 0x00000007ff077e24 */ /* 0x000fe4000f8e00ff */
[----:B------:R-:W-:Y:S02]  /*0520*/  IMAD.MOV.U32 R8, RZ, RZ, 0x28 ;  /* 0x00000028ff087424 */ /* 0x000fe400078e00ff */
[----:B------:R-:W-:Y:S02]  /*0530*/  IMAD.MOV.U32 R12, RZ, RZ, 0x1 ;  /* 0x00000001ff0c7424 */ /* 0x000fe400078e00ff */
[----:B------:R-:W-:-:S07]  /*0540*/  IMAD.MOV.U32 R13, RZ, RZ, RZ ;  /* 0x000000ffff0d7224 */ /* 0x000fce00078e00ff */
[----:B0----5:R-:W-:Y:S05]  /*0550*/  CALL.ABS.NOINC R32 ;  /* 0x0000000020007343 */ /* 0x021fea0003c00000 */
.L_x_0:
[----:B------:R-:W0:Y:S01]  /*0560*/  S2R R4, SR_CgaCtaId ;  /* 0x0000000000047919 */ /* 0x000e220000008800 */
[----:B-----5:R-:W-:Y:S01]  /*0570*/  FADD R27, R27, 9.9999997473787516356e-06 ;  /* 0x3727c5ac1b1b7421 */ /* 0x020fe20000000000 */
[----:B------:R-:W-:Y:S01]  /*0580*/  MOV R13, 0x400 ;  /* 0x00000400000d7802 */ /* 0x000fe20000000f00 */
[--C-:B------:R-:W-:Y:S01]  /*0590*/  FADD R19, R19, R26.reuse ;  /* 0x0000001a13137221 */ /* 0x100fe20000000000 */
[----:B------:R-:W1:Y:S01]  /*05a0*/  S2R R8, SR_TID.X ;  /* 0x0000000000087919 */ /* 0x000e620000002100 */
[--C-:B------:R-:W-:Y:S01]  /*05b0*/  FADD R18, R18, R26.reuse ;  /* 0x0000001a12127221 */ /* 0x100fe20000000000 */
[--C-:B------:R-:W-:Y:S01]  /*05c0*/  FADD R17, R17, R26.reuse ;  /* 0x0000001a11117221 */ /* 0x100fe20000000000 */
[----:B------:R-:W2:Y:S01]  /*05d0*/  MUFU.SQRT R27, R27 ;  /* 0x0000001b001b7308 */ /* 0x000ea20000002000 */
[----:B------:R-:W-:Y:S05]  /*05e0*/  WARPSYNC.ALL ;  /* 0x0000000000007948 */ /* 0x000fea0003800000 */
[----:B------:R-:W-:Y:S01]  /*05f0*/  BAR.SYNC.DEFER_BLOCKING 0x0 ;  /* 0x0000000000007b1d */ /* 0x000fe20000010000 */
[----:B------:R-:W-:Y:S01]  /*0600*/  FADD R16, R16, R26 ;  /* 0x0000001a10107221 */ /* 0x000fe20000000000 */
[C---:B------:R-:W-:Y:S01]  /*0610*/  FADD R10, -R24.reuse, R18 ;  /* 0x00000012180a7221 */ /* 0x040fe20000000100 */
[----:B------:R-:W-:-:S02]  /*0620*/  FADD R12, -R24, R17 ;  /* 0x00000011180c7221 */ /* 0x000fc40000000100 */
[C---:B------:R-:W-:Y:S01]  /*0630*/  FADD R11, -R24.reuse, R16 ;  /* 0x00000010180b7221 */ /* 0x040fe20000000100 */
[----:B------:R-:W-:Y:S01]  /*0640*/  ULDC.64 UR6, c[0x0][0x248] ;  /* 0x0000920000067ab9 */ /* 0x000fe20000000a00 */
[----:B------:R-:W-:Y:S01]  /*0650*/  FADD R24, -R24, R19 ;  /* 0x0000001318187221 */ /* 0x000fe20000000100 */
[----:B------:R-:W-:-:S04]  /*0660*/  LEA R20, P2, R29, UR6, 0x2 ;  /* 0x000000061d147c11 */ /* 0x000fc8000f8410ff */
[----:B------:R-:W-:Y:S01]  /*0670*/  LEA.HI.X R5, R29, UR7, R2, 0x2, P2 ;  /* 0x000000071d057c11 */ /* 0x000fe200090f1402 */
[----:B------:R-:W-:Y:S01]  /*0680*/  IMAD.MOV.U32 R2, RZ, RZ, 0x3e800000 ;  /* 0x3e800000ff027424 */ /* 0x000fe200078e00ff */
[C---:B--2---:R-:W-:Y:S02]  /*0690*/  FSETP.GT.AND P1, PT, R27.reuse, 8.50705917302346158658e+37, PT ;  /* 0x7e8000001b00780b */ /* 0x044fe40003f24000 */
[----:B------:R-:W-:Y:S02]  /*06a0*/  FSETP.GEU.AND P0, PT, R27, 1.175494350822287508e-38, PT ;  /* 0x008000001b00780b */ /* 0x000fe40003f0e000 */
[C---:B------:R-:W-:Y:S02]  /*06b0*/  LEA R6, P2, R23.reuse, UR6, 0x2 ;  /* 0x0000000617067c11 */ /* 0x040fe4000f8410ff */
[----:B------:R-:W-:Y:S02]  /*06c0*/  FSEL R2, R2, 1, P1 ;  /* 0x3f80000002027808 */ /* 0x000fe40000800000 */
[----:B------:R-:W-:-:S02]  /*06d0*/  LEA.HI.X R7, R23, UR7, R0, 0x2, P2 ;  /* 0x0000000717077c11 */ /* 0x000fc400090f1400 */
[----:B0-----:R-:W-:Y:S01]  /*06e0*/  PRMT R13, R4, 0x654, R13 ;  /* 0x00000654040d7816 */ /* 0x001fe2000000000d */
[----:B------:R0:W-:Y:S02]  /*06f0*/  STG.E.128 desc[UR4][R14.64], R16 ;  /* 0x000000100e007986 */ /* 0x0001e4000c101d04 */
[----:B------:R-:W-:Y:S01]  /*0700*/  @P1 FMUL R27, R27, 0.25 ;  /* 0x3e8000001b1b1820 */ /* 0x000fe20000400000 */
[----:B-1----:R-:W-:Y:S02]  /*0710*/  IMAD.SHL.U32 R4, R8, 0x4, RZ ;  /* 0x0000000408047824 */ /* 0x002fe400078e00ff */
[----:B------:R-:W-:Y:S01]  /*0720*/  @!P0 FMUL R2, R2, 16777216 ;  /* 0x4b80000002028820 */ /* 0x000fe20000400000 */
[----:B------:R-:W-:-:S06]  /*0730*/  @!P0 FMUL R27, R27, 16777216 ;  /* 0x4b8000001b1b8820 */ /* 0x000fcc0000400000 */
[----:B------:R-:W1:Y:S01]  /*0740*/  MUFU.RCP R27, R27 ;  /* 0x0000001b001b7308 */ /* 0x000e620000001000 */
[----:B0-----:R-:W-:Y:S02]  /*0750*/  LOP3.LUT R18, R4, 0x1fc, RZ, 0xc0, !PT ;  /* 0x000001fc04127812 */ /* 0x001fe400078ec0ff */
[----:B------:R-:W-:Y:S02]  /*0760*/  LEA R16, P3, R30, UR6, 0x2 ;  /* 0x000000061e107c11 */ /* 0x000fe4000f8610ff */
[----:B------:R-:W-:Y:S02]  /*0770*/  LEA R14, P4, R28, UR6, 0x2 ;  /* 0x000000061c0e7c11 */ /* 0x000fe4000f8810ff */
[----:B------:R-:W-:Y:S01]  /*0780*/  LEA.HI.X R17, R30, UR7, R9, 0x2, P3 ;  /* 0x000000071e117c11 */ /* 0x000fe200098f1409 */
[----:B------:R-:W-:Y:S01]  /*0790*/  IMAD R9, R18, 0x8, R13 ;  /* 0x0000000812097824 */ /* 0x000fe200078e020d */
[----:B------:R-:W-:Y:S01]  /*07a0*/  MOV R4, R20 ;  /* 0x0000001400047202 */ /* 0x000fe20000000f00 */
[----:B-1----:R-:W-:Y:S01]  /*07b0*/  FMUL R27, R27, R2 ;  /* 0x000000021b1b7220 */ /* 0x002fe20000400000 */
[----:B------:R-:W-:Y:S01]  /*07c0*/  LEA.HI.X R15, R28, UR7, R3, 0x2, P4 ;  /* 0x000000071c0f7c11 */ /* 0x000fe2000a0f1403 */
[----:B------:R-:W-:Y:S01]  /*07d0*/  IMAD R0, R18, -0x4, R9 ;  /* 0xfffffffc12007824 */ /* 0x000fe200078e0209 */
[----:B------:R-:W-:Y:S01]  /*07e0*/  LOP3.LUT R2, R8, 0x7f, RZ, 0xc0, !PT ;  /* 0x0000007f08027812 */ /* 0x000fe200078ec0ff */
[----:B------:R0:W-:Y:S01]  /*07f0*/  STS.128 [R9], R4 ;  /* 0x0000000409007388 */ /* 0x0001e20000000c00 */
[C---:B------:R-:W-:Y:S01]  /*0800*/  FMUL R12, R27.reuse, R12 ;  /* 0x0000000c1b0c7220 */ /* 0x040fe20000400000 */
[C---:B------:R-:W-:Y:S01]  /*0810*/  FMUL R3, R27.reuse, R24 ;  /* 0x000000181b037220 */ /* 0x040fe20000400000 */
[C---:B------:R-:W-:Y:S01]  /*0820*/  FMUL R11, R27.reuse, R11 ;  /* 0x0000000b1b0b7220 */ /* 0x040fe20000400000 */
[----:B------:R-:W-:Y:S01]  /*0830*/  FMUL R27, R27, R10 ;  /* 0x0000000a1b1b7220 */ /* 0x000fe20000400000 */
[C-C-:B------:R-:W-:Y:S01]  /*0840*/  FFMA R12, R25.reuse, R12, R22.reuse ;  /* 0x0000000c190c7223 */ /* 0x140fe20000000016 */
[C-C-:B------:R-:W-:Y:S01]  /*0850*/  FFMA R8, R25.reuse, R3, R22.reuse ;  /* 0x0000000319087223 */ /* 0x140fe20000000016 */
[C-C-:B------:R-:W-:Y:S01]  /*0860*/  FFMA R11, R25.reuse, R11, R22.reuse ;  /* 0x0000000b190b7223 */ /* 0x140fe20000000016 */
[----:B------:R-:W-:-:S02]  /*0870*/  FFMA R27, R25, R27, R22 ;  /* 0x0000001b191b7223 */ /* 0x000fc40000000016 */
[----:B------:R-:W-:Y:S02]  /*0880*/  FSETP.GEU.AND P2, PT, R12, RZ, PT ;  /* 0x000000ff0c00720b */ /* 0x000fe40003f4e000 */
[----:B------:R-:W-:Y:S02]  /*0890*/  FSETP.GEU.AND P0, PT, R8, RZ, PT ;  /* 0x000000ff0800720b */ /* 0x000fe40003f0e000 */
[----:B------:R-:W-:Y:S01]  /*08a0*/  FSETP.GEU.AND P3, PT, R11, RZ, PT ;  /* 0x000000ff0b00720b */ /* 0x000fe20003f6e000 */
[----:B0-----:R-:W-:Y:S01]  /*08b0*/  IMAD.MOV.U32 R4, RZ, RZ, R16 ;  /* 0x000000ffff047224 */ /* 0x001fe200078e0010 */
[----:B------:R-:W-:Y:S01]  /*08c0*/  FSETP.GEU.AND P1, PT, R27, RZ, PT ;  /* 0x000000ff1b00720b */ /* 0x000fe20003f2e000 */
[----:B------:R-:W-:Y:S02]  /*08d0*/  IMAD.MOV.U32 R5, RZ, RZ, R17 ;  /* 0x000000ffff057224 */ /* 0x000fe400078e0011 */
[----:B------:R-:W-:Y:S02]  /*08e0*/  IMAD.MOV.U32 R6, RZ, RZ, R14 ;  /* 0x000000ffff067224 */ /* 0x000fe400078e000e */
[----:B------:R-:W-:-:S02]  /*08f0*/  IMAD.MOV.U32 R7, RZ, RZ, R15 ;  /* 0x000000ffff077224 */ /* 0x000fc400078e000f */
[----:B------:R-:W-:-:S03]  /*0900*/  IMAD R15, R2, 0x8, R13 ;  /* 0x00000008020f7824 */ /* 0x000fc600078e020d */
[----:B------:R0:W-:Y:S01]  /*0910*/  STS.128 [R9+0x10], R4 ;  /* 0x0000100409007388 */ /* 0x0001e20000000c00 */
[----:B------:R-:W-:Y:S01]  /*0920*/  IMAD R14, R2, -0x4, R15 ;  /* 0xfffffffc020e7824 */ /* 0x000fe200078e020f */
[----:B------:R-:W-:Y:S01]  /*0930*/  BAR.SYNC.DEFER_BLOCKING 0x0 ;  /* 0x0000000000007b1d */ /* 0x000fe20000010000 */
[----:B0-----:R-:W-:Y:S02]  /*0940*/  SEL R7, R8, RZ, P0 ;  /* 0x000000ff08077207 */ /* 0x001fe40000000000 */
[----:B------:R-:W-:Y:S02]  /*0950*/  SEL R5, R12, RZ, P2 ;  /* 0x000000ff0c057207 */ /* 0x000fe40001000000 */
[----:B------:R-:W-:Y:S02]  /*0960*/  SEL R4, R11, RZ, P3 ;  /* 0x000000ff0b047207 */ /* 0x000fe40001800000 */
[----:B------:R-:W-:Y:S01]  /*0970*/  SEL R6, R27, RZ, P1 ;  /* 0x000000ff1b067207 */ /* 0x000fe20000800000 */
[----:B------:R-:W-:Y:S04]  /*0980*/  LDS.64 R2, [R15] ;  /* 0x000000000f027984 */ /* 0x000fe80000000a00 */
[----:B------:R-:W-:Y:S04]  /*0990*/  LDS.64 R8, [R15+0x400] ;  /* 0x000400000f087984 */ /* 0x000fe80000000a00 */
[----:B------:R-:W-:Y:S04]  /*09a0*/  LDS.64 R10, [R15+0x800] ;  /* 0x000800000f0a7984 */ /* 0x000fe80000000a00 */
[----:B------:R-:W-:Y:S01]  /*09b0*/  LDS.64 R12, [R15+0xc00] ;  /* 0x000c00000f0c7984 */ /* 0x000fe20000000a00 */
[----:B------:R-:W-:Y:S06]  /*09c0*/  BAR.SYNC.DEFER_BLOCKING 0x0 ;  /* 0x0000000000007b1d */ /* 0x000fec0000010000 */
[----:B------:R-:W-:Y:S02]  /*09d0*/  STS.128 [R0], R4 ;  /* 0x0000000400007388 */ /* 0x000fe40000000c00 */
[----:B------:R-:W-:Y:S06]  /*09e0*/  BAR.SYNC.DEFER_BLOCKING 0x0 ;  /* 0x0000000000007b1d */ /* 0x000fec0000010000 */
[----:B------:R-:W0:Y:S04]  /*09f0*/  LDS R17, [R14] ;  /* 0x000000000e117984 */ /* 0x000e280000000800 */
[----:B------:R-:W1:Y:S04]  /*0a00*/  LDS R19, [R14+0x200] ;  /* 0x000200000e137984 */ /* 0x000e680000000800 */
[----:B------:R-:W2:Y:S04]  /*0a10*/  LDS R21, [R14+0x400] ;  /* 0x000400000e157984 */ /* 0x000ea80000000800 */
[----:B------:R-:W3:Y:S04]  /*0a20*/  LDS R23, [R14+0x600] ;  /* 0x000600000e177984 */ /* 0x000ee80000000800 */
[----:B0-----:R-:W-:Y:S04]  /*0a30*/  STG.E desc[UR4][R2.64], R17 ;  /* 0x0000001102007986 */ /* 0x001fe8000c101904 */
[----:B-1----:R-:W-:Y:S04]  /*0a40*/  STG.E desc[UR4][R8.64], R19 ;  /* 0x0000001308007986 */ /* 0x002fe8000c101904 */
[----:B--2---:R-:W-:Y:S04]  /*0a50*/  STG.E desc[UR4][R10.64], R21 ;  /* 0x000000150a007986 */ /* 0x004fe8000c101904 */
[----:B---3--:R-:W-:Y:S01]  /*0a60*/  STG.E desc[UR4][R12.64], R23 ;  /* 0x000000170c007986 */ /* 0x008fe2000c101904 */
[----:B------:R-:W-:Y:S05]  /*0a70*/  EXIT ;  /* 0x000000000000794d */ /* 0x000fea0003800000 */
.L_x_1:
[----:B------:R-:W-:-:S00]  /*0a80*/  BRA `(.L_x_1) ;  /* 0xfffffffc00fc7947 */ /* 0x000fc0000383ffff */
[----:B------:R-:W-:-:S00]  /*0a90*/  NOP ;  /* 0x0000000000007918 */ /* 0x000fc00000000000 */
        /* <DEDUP_REMOVED lines=14> */
.L_x_2:


//--------------------- .nv.global.init           --------------------------
	.section	.nv.global.init,"aw",@progbits
.nv.global.init:
	.type		assertFunc_0,@object
	.size		assertFunc_0,(_$_str - assertFunc_0)
assertFunc_0:
        /*0000*/ 	.byte	0x75, 0x6e, 0x6b, 0x6e, 0x6f, 0x77, 0x6e, 0x00
	.type		_$_str,@object
	.size		_$_str,(_$_str_$_2 - _$_str)
_$_str:
        /*0008*/ 	.byte	0x5f, 0x5f, 0x43, 0x55, 0x44, 0x41, 0x5f, 0x46, 0x54, 0x5a, 0x00
	.type		_$_str_$_2,@object
	.size		_$_str_$_2,(assertMessage_0 - _$_str_$_2)
_$_str_$_2:
        /*0013*/ 	.byte	0x5f, 0x5f, 0x43, 0x55, 0x44, 0x41, 0x5f, 0x50, 0x52, 0x45, 0x43, 0x5f, 0x53, 0x51, 0x52, 0x54
        /*0023*/ 	.byte	0x00
	.type		assertMessage_0,@object
	.size		assertMessage_0,(assertFile_0 - assertMessage_0)
assertMessage_0:
        /*0024*/ 	.byte	0x69, 0x6e, 0x64, 0x65, 0x78, 0x20, 0x6f, 0x75, 0x74, 0x20, 0x6f, 0x66, 0x20, 0x62, 0x6f, 0x75
        /*0034*/ 	.byte	0x6e, 0x64, 0x73, 0x3a, 0x20, 0x30, 0x20, 0x3c, 0x3d, 0x20, 0x74, 0x6d, 0x70, 0x39, 0x20, 0x3c
        /*0044*/ 	.byte	0x20, 0x32, 0x36, 0x32, 0x31, 0x34, 0x34, 0x00
	.type		assertFile_0,@object
	.size		assertFile_0,(.L_1 - assertFile_0)
assertFile_0:
        /*004c*/ 	.byte	0x69, 0x6e, 0x64, 0x75, 0x63, 0x74, 0x6f, 0x72, 0x5f, 0x63, 0x61, 0x63, 0x68, 0x65, 0x2f, 0x6b
        /*005c*/ 	.byte	0x34, 0x2f, 0x63, 0x6b, 0x34, 0x34, 0x69, 0x66, 0x6f, 0x68, 0x79, 0x65, 0x77, 0x36, 0x66, 0x73
        /*006c*/ 	.byte	0x33, 0x61, 0x65, 0x35, 0x76, 0x75, 0x67, 0x32, 0x79, 0x72, 0x70, 0x37, 0x6a, 0x77, 0x6a, 0x76
        /*007c*/ 	.byte	0x61, 0x6b, 0x35, 0x66, 0x63, 0x72, 0x70, 0x32, 0x6a, 0x70, 0x67, 0x68, 0x66, 0x76, 0x76, 0x67
        /*008c*/ 	.byte	0x7a, 0x76, 0x33, 0x77, 0x66, 0x62, 0x2e, 0x70, 0x79, 0x00
.L_1:


//--------------------- .nv.shared.triton_poi_fused_convolution_max_unpool2d_18 --------------------------
	.section	.nv.shared.triton_poi_fused_convolution_max_unpool2d_18,"aw",@nobits
	.sectionflags	@""
	.align	16
	.zero		1024


//--------------------- .nv.constant0.triton_poi_fused_convolution_max_unpool2d_18 --------------------------
	.section	.nv.constant0.triton_poi_fused_convolution_max_unpool2d_18,"a",@progbits
	.sectionflags	@""
	.align	4
.nv.constant0.triton_poi_fused_convolution_max_unpool2d_18:
	.zero		596


//--------------------- SYMBOLS --------------------------

	.type		__assertfail,@function
